//
// Generated by NVIDIA NVVM Compiler
//
// Compiler Build ID: CL-36424714
// Cuda compilation tools, release 13.0, V13.0.88
// Based on NVVM 20.0.0
//

.version 9.0
.target sm_100
.address_size 64

	// .globl	_Z15vector_add_cudaPKdS0_Pdm

.visible .entry _Z15vector_add_cudaPKdS0_Pdm(
	.param .u64 .ptr .align 1 _Z15vector_add_cudaPKdS0_Pdm_param_0,
	.param .u64 .ptr .align 1 _Z15vector_add_cudaPKdS0_Pdm_param_1,
	.param .u64 .ptr .align 1 _Z15vector_add_cudaPKdS0_Pdm_param_2,
	.param .u64 _Z15vector_add_cudaPKdS0_Pdm_param_3
)
{
	.reg .pred 	%p<2>;
	.reg .b32 	%r<5>;
	.reg .b64 	%rd<13>;
	.reg .b64 	%fd<4>;

	ld.param.u64 	%rd2, [_Z15vector_add_cudaPKdS0_Pdm_param_0];
	ld.param.u64 	%rd3, [_Z15vector_add_cudaPKdS0_Pdm_param_1];
	ld.param.u64 	%rd4, [_Z15vector_add_cudaPKdS0_Pdm_param_2];
	ld.param.u64 	%rd5, [_Z15vector_add_cudaPKdS0_Pdm_param_3];
	mov.u32 	%r1, %ctaid.x;
	mov.u32 	%r2, %ntid.x;
	mov.u32 	%r3, %tid.x;
	mad.lo.s32 	%r4, %r1, %r2, %r3;
	cvt.s64.s32 	%rd1, %r4;
	setp.le.u64 	%p1, %rd5, %rd1;
	@%p1 bra 	$L__BB0_2;
	cvta.to.global.u64 	%rd6, %rd2;
	cvta.to.global.u64 	%rd7, %rd3;
	cvta.to.global.u64 	%rd8, %rd4;
	shl.b64 	%rd9, %rd1, 3;
	add.s64 	%rd10, %rd6, %rd9;
	ld.global.f64 	%fd1, [%rd10];
	add.s64 	%rd11, %rd7, %rd9;
	ld.global.f64 	%fd2, [%rd11];
	add.f64 	%fd3, %fd1, %fd2;
	add.s64 	%rd12, %rd8, %rd9;
	st.global.f64 	[%rd12], %fd3;
$L__BB0_2:
	ret;

}


// ===== COMPILED SASS (sm_100) =====

	.target	sm_100

	.elftype	@"ET_EXEC"


//--------------------- .note.nv.tkinfo           --------------------------
	.section	.note.nv.tkinfo,"",@"SHT_NOTE"
	.sectionflags	@"SHF_NOTE_NV_TKINFO"
	.tkinfo
        /*0018*/ 	.word	0x00000002
        /*0030*/ 	.string	""
        /*0030*/ 	.string	"ptxas"
        /*0030*/ 	.string	"Cuda compilation tools, release 13.0, V13.0.88"
        /*0030*/ 	.string	"Build cuda_13.0.r13.0/compiler.36424714_0"
        /*0030*/ 	.string	"-arch sm_100 -m 64 "



//--------------------- .note.nv.cuinfo           --------------------------
	.section	.note.nv.cuinfo,"",@"SHT_NOTE"
	.sectionflags	@"SHF_NOTE_NV_CUINFO"
        /*0018*/ 	.short	0x0002
        /*001a*/ 	.short	0x0064
        /*001c*/ 	.short	0x0082
	.zero		2


//--------------------- .nv.info                  --------------------------
	.section	.nv.info,"",@"SHT_CUDA_INFO"
	.align	4


	//----- nvinfo : EIATTR_REGCOUNT
	.align		4
        /*0000*/ 	.byte	0x04, 0x2f
        /*0002*/ 	.short	(.L_1 - .L_0)
	.align		4
.L_0:
        /*0004*/ 	.word	index@(_Z15vector_add_cudaPKdS0_Pdm)
        /*0008*/ 	.word	0x0000000c


	//----- nvinfo : EIATTR_FRAME_SIZE
	.align		4
.L_1:
        /*000c*/ 	.byte	0x04, 0x11
        /*000e*/ 	.short	(.L_3 - .L_2)
	.align		4
.L_2:
        /*0010*/ 	.word	index@(_Z15vector_add_cudaPKdS0_Pdm)
        /*0014*/ 	.word	0x00000000


	//----- nvinfo : EIATTR_MIN_STACK_SIZE
	.align		4
.L_3:
        /*0018*/ 	.byte	0x04, 0x12
        /*001a*/ 	.short	(.L_5 - .L_4)
	.align		4
.L_4:
        /*001c*/ 	.word	index@(_Z15vector_add_cudaPKdS0_Pdm)
        /*0020*/ 	.word	0x00000000
.L_5:


//--------------------- .nv.compat                --------------------------
	.section	.nv.compat,"",@"SHT_CUDA_COMPAT_INFO"
	.align	4
        /*0000*/ 	.byte	0x02, 0x09, 0x00, 0x00, 0x02, 0x02, 0x01, 0x00, 0x02, 0x05, 0x05, 0x00, 0x03, 0x07, 0x01, 0x01
        /*0010*/ 	.byte	0x02, 0x03, 0x00, 0x00, 0x02, 0x06, 0x01, 0x00, 0x04, 0x0b, 0x08, 0x00, 0x01, 0x00, 0x00, 0x00
        /*0020*/ 	.byte	0x00, 0x00, 0x00, 0x00


//--------------------- .nv.info._Z15vector_add_cudaPKdS0_Pdm --------------------------
	.section	.nv.info._Z15vector_add_cudaPKdS0_Pdm,"",@"SHT_CUDA_INFO"
	.sectionflags	@""
	.align	4


	//----- nvinfo : EIATTR_CUDA_API_VERSION
	.align		4
        /*0000*/ 	.byte	0x04, 0x37
        /*0002*/ 	.short	(.L_7 - .L_6)
.L_6:
        /*0004*/ 	.word	0x00000082


	//----- nvinfo : EIATTR_KPARAM_INFO
	.align		4
.L_7:
        /*0008*/ 	.byte	0x04, 0x17
        /*000a*/ 	.short	(.L_9 - .L_8)
.L_8:
        /*000c*/ 	.word	0x00000000
        /*0010*/ 	.short	0x0003
        /*0012*/ 	.short	0x0018
        /*0014*/ 	.byte	0x00, 0xf0, 0x21, 0x00


	//----- nvinfo : EIATTR_KPARAM_INFO
	.align		4
.L_9:
        /*0018*/ 	.byte	0x04, 0x17
        /*001a*/ 	.short	(.L_11 - .L_10)
.L_10:
        /*001c*/ 	.word	0x00000000
        /*0020*/ 	.short	0x0002
        /*0022*/ 	.short	0x0010
        /*0024*/ 	.byte	0x00, 0xf5, 0x21, 0x00


	//----- nvinfo : EIATTR_KPARAM_INFO
	.align		4
.L_11:
        /*0028*/ 	.byte	0x04, 0x17
        /*002a*/ 	.short	(.L_13 - .L_12)
.L_12:
        /*002c*/ 	.word	0x00000000
        /*0030*/ 	.short	0x0001
        /*0032*/ 	.short	0x0008
        /*0034*/ 	.byte	0x00, 0xf5, 0x21, 0x00


	//----- nvinfo : EIATTR_KPARAM_INFO
	.align		4
.L_13:
        /*0038*/ 	.byte	0x04, 0x17
        /*003a*/ 	.short	(.L_15 - .L_14)
.L_14:
        /*003c*/ 	.word	0x00000000
        /*0040*/ 	.short	0x0000
        /*0042*/ 	.short	0x0000
        /*0044*/ 	.byte	0x00, 0xf5, 0x21, 0x00


	//----- nvinfo : EIATTR_SPARSE_MMA_MASK
	.align		4
.L_15:
        /*0048*/ 	.byte	0x03, 0x50
        /*004a*/ 	.short	0x0000


	//----- nvinfo : EIATTR_MAXREG_COUNT
	.align		4
        /*004c*/ 	.byte	0x03, 0x1b
        /*004e*/ 	.short	0x00ff


	//----- nvinfo : EIATTR_MERCURY_ISA_VERSION
	.align		4
        /*0050*/ 	.byte	0x03, 0x5f
        /*0052*/ 	.short	0x0101


	//----- nvinfo : EIATTR_VRC_CTA_INIT_COUNT
	.align		4
        /*0054*/ 	.byte	0x02, 0x4a
	.zero		1
	.zero		1


	//----- nvinfo : EIATTR_EXIT_INSTR_OFFSETS
	.align		4
        /*0058*/ 	.byte	0x04, 0x1c
        /*005a*/ 	.short	(.L_17 - .L_16)


	//   ....[0]....
.L_16:
        /*005c*/ 	.word	0x00000090


	//   ....[1]....
        /*0060*/ 	.word	0x00000190


	//----- nvinfo : EIATTR_CBANK_PARAM_SIZE
	.align		4
.L_17:
        /*0064*/ 	.byte	0x03, 0x19
        /*0066*/ 	.short	0x0020


	//----- nvinfo : EIATTR_PARAM_CBANK
	.align		4
        /*0068*/ 	.byte	0x04, 0x0a
        /*006a*/ 	.short	(.L_19 - .L_18)
	.align		4
.L_18:
        /*006c*/ 	.word	index@(.nv.constant0._Z15vector_add_cudaPKdS0_Pdm)
        /*0070*/ 	.short	0x0380
        /*0072*/ 	.short	0x0020


	//----- nvinfo : EIATTR_SW_WAR
	.align		4
.L_19:
        /*0074*/ 	.byte	0x04, 0x36
        /*0076*/ 	.short	(.L_21 - .L_20)
.L_20:
        /*0078*/ 	.word	0x00000008
.L_21:


//--------------------- .nv.callgraph             --------------------------
	.section	.nv.callgraph,"",@"SHT_CUDA_CALLGRAPH"
	.align	4
	.sectionentsize	8
	.align		4
        /*0000*/ 	.word	0x00000000
	.align		4
        /*0004*/ 	.word	0xffffffff
	.align		4
        /*0008*/ 	.word	0x00000000
	.align		4
        /*000c*/ 	.word	0xfffffffe
	.align		4
        /*0010*/ 	.word	0x00000000
	.align		4
        /*0014*/ 	.word	0xfffffffd
	.align		4
        /*0018*/ 	.word	0x00000000
	.align		4
        /*001c*/ 	.word	0xfffffffc


//--------------------- .text._Z15vector_add_cudaPKdS0_Pdm --------------------------
	.section	.text._Z15vector_add_cudaPKdS0_Pdm,"ax",@progbits
	.align	128
        .global         _Z15vector_add_cudaPKdS0_Pdm
        .type           _Z15vector_add_cudaPKdS0_Pdm,@function
        .size           _Z15vector_add_cudaPKdS0_Pdm,(.L_x_1 - _Z15vector_add_cudaPKdS0_Pdm)
        .other          _Z15vector_add_cudaPKdS0_Pdm,@"STO_CUDA_ENTRY STV_DEFAULT"
_Z15vector_add_cudaPKdS0_Pdm:
.text._Z15vector_add_cudaPKdS0_Pdm:
[----:B------:R-:W-:Y:S01]  /*0000*/  LDC R1, c[0x0][0x37c] ;  /* 0x0000df00ff017b82 */ /* 0x000fe20000000800 */
[----:B------:R-:W0:Y:S07]  /*0010*/  S2R R3, SR_TID.X ;  /* 0x0000000000037919 */ /* 0x000e2e0000002100 */
[----:B------:R-:W0:Y:S01]  /*0020*/  S2UR UR4, SR_CTAID.X ;  /* 0x00000000000479c3 */ /* 0x000e220000002500 */
[----:B------:R-:W1:Y:S07]  /*0030*/  LDCU.64 UR6, c[0x0][0x398] ;  /* 0x00007300ff0677ac */ /* 0x000e6e0008000a00 */
[----:B------:R-:W0:Y:S02]  /*0040*/  LDC R0, c[0x0][0x360] ;  /* 0x0000d800ff007b82 */ /* 0x000e240000000800 */
[----:B0-----:R-:W-:-:S05]  /*0050*/  IMAD R0, R0, UR4, R3 ;  /* 0x0000000400007c24 */ /* 0x001fca000f8e0203 */
[----:B-1----:R-:W-:Y:S02]  /*0060*/  ISETP.GE.U32.AND P0, PT, R0, UR6, PT ;  /* 0x0000000600007c0c */ /* 0x002fe4000bf06070 */
[----:B------:R-:W-:-:S04]  /*0070*/  SHF.R.S32.HI R3, RZ, 0x1f, R0 ;  /* 0x0000001fff037819 */ /* 0x000fc80000011400 */
[----:B------:R-:W-:-:S13]  /*0080*/  ISETP.GE.U32.AND.EX P0, PT, R3, UR7, PT, P0 ;  /* 0x0000000703007c0c */ /* 0x000fda000bf06100 */
[----:B------:R-:W-:Y:S05]  /*0090*/  @P0 EXIT ;  /* 0x000000000000094d */ /* 0x000fea0003800000 */
[----:B------:R-:W0:Y:S01]  /*00a0*/  LDCU.128 UR8, c[0x0][0x380] ;  /* 0x00007000ff0877ac */ /* 0x000e220008000c00 */
[C---:B------:R-:W-:Y:S01]  /*00b0*/  IMAD.SHL.U32 R8, R0.reuse, 0x8, RZ ;  /* 0x0000000800087824 */ /* 0x040fe200078e00ff */
[----:B------:R-:W-:Y:S01]  /*00c0*/  SHF.L.U64.HI R0, R0, 0x3, R3 ;  /* 0x0000000300007819 */ /* 0x000fe20000010203 */
[----:B------:R-:W1:Y:S01]  /*00d0*/  LDCU.64 UR4, c[0x0][0x358] ;  /* 0x00006b00ff0477ac */ /* 0x000e620008000a00 */
[----:B------:R-:W2:Y:S02]  /*00e0*/  LDCU.64 UR6, c[0x0][0x390] ;  /* 0x00007200ff0677ac */ /* 0x000ea40008000a00 */
[C---:B0-----:R-:W-:Y:S02]  /*00f0*/  IADD3 R4, P1, PT, R8.reuse, UR10, RZ ;  /* 0x0000000a08047c10 */ /* 0x041fe4000ff3e0ff */
[----:B------:R-:W-:Y:S02]  /*0100*/  IADD3 R6, P0, PT, R8, UR8, RZ ;  /* 0x0000000808067c10 */ /* 0x000fe4000ff1e0ff */
[----:B------:R-:W-:-:S02]  /*0110*/  IADD3.X R5, PT, PT, R0, UR11, RZ, P1, !PT ;  /* 0x0000000b00057c10 */ /* 0x000fc40008ffe4ff */
[----:B------:R-:W-:-:S04]  /*0120*/  IADD3.X R7, PT, PT, R0, UR9, RZ, P0, !PT ;  /* 0x0000000900077c10 */ /* 0x000fc800087fe4ff */
[----:B-1----:R-:W3:Y:S04]  /*0130*/  LDG.E.64 R4, desc[UR4][R4.64] ;  /* 0x0000000404047981 */ /* 0x002ee8000c1e1b00 */
[----:B------:R-:W3:Y:S01]  /*0140*/  LDG.E.64 R2, desc[UR4][R6.64] ;  /* 0x0000000406027981 */ /* 0x000ee2000c1e1b00 */
[----:B--2---:R-:W-:-:S04]  /*0150*/  IADD3 R8, P0, PT, R8, UR6, RZ ;  /* 0x0000000608087c10 */ /* 0x004fc8000ff1e0ff */
[----:B------:R-:W-:Y:S01]  /*0160*/  IADD3.X R9, PT, PT, R0, UR7, RZ, P0, !PT ;  /* 0x0000000700097c10 */ /* 0x000fe200087fe4ff */
[----:B---3--:R-:W-:-:S07]  /*0170*/  DADD R2, R2, R4 ;  /* 0x0000000002027229 */ /* 0x008fce0000000004 */
[----:B------:R-:W-:Y:S01]  /*0180*/  STG.E.64 desc[UR4][R8.64], R2 ;  /* 0x0000000208007986 */ /* 0x000fe2000c101b04 */
[----:B------:R-:W-:Y:S05]  /*0190*/  EXIT ;  /* 0x000000000000794d */ /* 0x000fea0003800000 */
.L_x_0:
[----:B------:R-:W-:-:S00]  /*01a0*/  BRA `(.L_x_0) ;  /* 0xfffffffc00fc7947 */ /* 0x000fc0000383ffff */
[----:B------:R-:W-:-:S00]  /*01b0*/  NOP ;  /* 0x0000000000007918 */ /* 0x000fc00000000000 */
        /* <DEDUP_REMOVED lines=12> */
.L_x_1:


//--------------------- .nv.shared.reserved.0     --------------------------
	.section	.nv.shared.reserved.0,"aw",@nobits
	.weak		__nv_reservedSMEM_offset_0_alias
	.size		__nv_reservedSMEM_offset_0_alias, 0, 64
	.other		__nv_reservedSMEM_offset_0_alias,@"STO_CUDA_RESERVED_SHARED STV_DEFAULT"
__nv_reservedSMEM_offset_0_alias:
	.zero		0
	.zero		64


//--------------------- .nv.constant0._Z15vector_add_cudaPKdS0_Pdm --------------------------
	.section	.nv.constant0._Z15vector_add_cudaPKdS0_Pdm,"a",@progbits
	.sectionflags	@""
	.align	4
.nv.constant0._Z15vector_add_cudaPKdS0_Pdm:
	.zero		928


//--------------------- SYMBOLS --------------------------

	.type		.nv.reservedSmem.offset0,@object
	.size		.nv.reservedSmem.offset0,0x4
